//
// Generated by NVIDIA NVVM Compiler
//
// Compiler Build ID: CL-36424714
// Cuda compilation tools, release 13.0, V13.0.88
// Based on NVVM 20.0.0
//

.version 9.0
.target sm_100
.address_size 64

	// .globl	_Z10initialiseiPiPb

.visible .entry _Z10initialiseiPiPb(
	.param .u32 _Z10initialiseiPiPb_param_0,
	.param .u64 .ptr .align 1 _Z10initialiseiPiPb_param_1,
	.param .u64 .ptr .align 1 _Z10initialiseiPiPb_param_2
)
{
	.reg .pred 	%p<4>;
	.reg .b16 	%rs<2>;
	.reg .b32 	%r<13>;
	.reg .b64 	%rd<9>;

	ld.param.u32 	%r6, [_Z10initialiseiPiPb_param_0];
	ld.param.u64 	%rd4, [_Z10initialiseiPiPb_param_1];
	ld.param.u64 	%rd3, [_Z10initialiseiPiPb_param_2];
	cvta.to.global.u64 	%rd1, %rd4;
	mov.u32 	%r7, %ctaid.x;
	mov.u32 	%r1, %ntid.x;
	mov.u32 	%r8, %tid.x;
	mad.lo.s32 	%r12, %r7, %r1, %r8;
	setp.ge.s32 	%p1, %r12, %r6;
	@%p1 bra 	$L__BB0_6;
	mov.u32 	%r9, %nctaid.x;
	mul.lo.s32 	%r3, %r1, %r9;
	cvta.to.global.u64 	%rd2, %rd3;
$L__BB0_2:
	cvt.s64.s32 	%rd5, %r12;
	add.s64 	%rd6, %rd2, %rd5;
	mov.b16 	%rs1, 0;
	st.global.u8 	[%rd6], %rs1;
	setp.ne.s32 	%p2, %r12, 0;
	@%p2 bra 	$L__BB0_4;
	mov.b32 	%r11, 0;
	st.global.u32 	[%rd1], %r11;
	bra.uni 	$L__BB0_5;
$L__BB0_4:
	mul.wide.s32 	%rd7, %r12, 4;
	add.s64 	%rd8, %rd1, %rd7;
	mov.b32 	%r10, 1000000000;
	st.global.u32 	[%rd8], %r10;
$L__BB0_5:
	add.s32 	%r12, %r12, %r3;
	setp.lt.s32 	%p3, %r12, %r6;
	@%p3 bra 	$L__BB0_2;
$L__BB0_6:
	ret;

}
	// .globl	_Z5relaxiPiS_S_S_S_Pb
.visible .entry _Z5relaxiPiS_S_S_S_Pb(
	.param .u32 _Z5relaxiPiS_S_S_S_Pb_param_0,
	.param .u64 .ptr .align 1 _Z5relaxiPiS_S_S_S_Pb_param_1,
	.param .u64 .ptr .align 1 _Z5relaxiPiS_S_S_S_Pb_param_2,
	.param .u64 .ptr .align 1 _Z5relaxiPiS_S_S_S_Pb_param_3,
	.param .u64 .ptr .align 1 _Z5relaxiPiS_S_S_S_Pb_param_4,
	.param .u64 .ptr .align 1 _Z5relaxiPiS_S_S_S_Pb_param_5,
	.param .u64 .ptr .align 1 _Z5relaxiPiS_S_S_S_Pb_param_6
)
{
	.reg .pred 	%p<4>;
	.reg .b32 	%r<24>;
	.reg .b64 	%rd<21>;

	ld.param.u32 	%r11, [_Z5relaxiPiS_S_S_S_Pb_param_0];
	ld.param.u64 	%rd11, [_Z5relaxiPiS_S_S_S_Pb_param_1];
	ld.param.u64 	%rd7, [_Z5relaxiPiS_S_S_S_Pb_param_2];
	ld.param.u64 	%rd8, [_Z5relaxiPiS_S_S_S_Pb_param_3];
	ld.param.u64 	%rd9, [_Z5relaxiPiS_S_S_S_Pb_param_4];
	ld.param.u64 	%rd10, [_Z5relaxiPiS_S_S_S_Pb_param_5];
	cvta.to.global.u64 	%rd12, %rd11;
	mov.u32 	%r12, %ctaid.x;
	mov.u32 	%r1, %ntid.x;
	mov.u32 	%r13, %tid.x;
	mad.lo.s32 	%r22, %r12, %r1, %r13;
	mul.wide.s32 	%rd13, %r11, 4;
	add.s64 	%rd1, %rd12, %rd13;
	ld.global.u32 	%r23, [%rd1];
	setp.ge.s32 	%p1, %r22, %r23;
	@%p1 bra 	$L__BB1_5;
	cvta.to.global.u64 	%rd2, %rd7;
	mov.u32 	%r14, %nctaid.x;
	mul.lo.s32 	%r4, %r1, %r14;
	cvta.to.global.u64 	%rd3, %rd8;
	cvta.to.global.u64 	%rd4, %rd9;
	cvta.to.global.u64 	%rd5, %rd10;
$L__BB1_2:
	mul.wide.s32 	%rd14, %r22, 4;
	add.s64 	%rd15, %rd3, %rd14;
	ld.global.u32 	%r15, [%rd15];
	mul.wide.s32 	%rd16, %r15, 4;
	add.s64 	%rd6, %rd2, %rd16;
	ld.global.u32 	%r16, [%rd6];
	add.s64 	%rd17, %rd4, %rd14;
	ld.global.u32 	%r17, [%rd17];
	mul.wide.s32 	%rd18, %r17, 4;
	add.s64 	%rd19, %rd2, %rd18;
	ld.global.u32 	%r18, [%rd19];
	add.s64 	%rd20, %rd5, %rd14;
	ld.global.u32 	%r19, [%rd20];
	add.s32 	%r7, %r19, %r18;
	setp.le.s32 	%p2, %r16, %r7;
	@%p2 bra 	$L__BB1_4;
	atom.global.exch.b32 	%r20, [%rd6], %r7;
	ld.global.u32 	%r23, [%rd1];
$L__BB1_4:
	add.s32 	%r22, %r22, %r4;
	setp.lt.s32 	%p3, %r22, %r23;
	@%p3 bra 	$L__BB1_2;
$L__BB1_5:
	ret;

}


// ===== COMPILED SASS (sm_100) =====

	.target	sm_100

	.elftype	@"ET_EXEC"


//--------------------- .note.nv.tkinfo           --------------------------
	.section	.note.nv.tkinfo,"",@"SHT_NOTE"
	.sectionflags	@"SHF_NOTE_NV_TKINFO"
	.tkinfo
        /*0018*/ 	.word	0x00000002
        /*0030*/ 	.string	""
        /*0030*/ 	.string	"ptxas"
        /*0030*/ 	.string	"Cuda compilation tools, release 13.0, V13.0.88"
        /*0030*/ 	.string	"Build cuda_13.0.r13.0/compiler.36424714_0"
        /*0030*/ 	.string	"-arch sm_100 -m 64 "



//--------------------- .note.nv.cuinfo           --------------------------
	.section	.note.nv.cuinfo,"",@"SHT_NOTE"
	.sectionflags	@"SHF_NOTE_NV_CUINFO"
        /*0018*/ 	.short	0x0002
        /*001a*/ 	.short	0x0064
        /*001c*/ 	.short	0x0082
	.zero		2


//--------------------- .nv.info                  --------------------------
	.section	.nv.info,"",@"SHT_CUDA_INFO"
	.align	4


	//----- nvinfo : EIATTR_REGCOUNT
	.align		4
        /*0000*/ 	.byte	0x04, 0x2f
        /*0002*/ 	.short	(.L_1 - .L_0)
	.align		4
.L_0:
        /*0004*/ 	.word	index@(_Z10initialiseiPiPb)
        /*0008*/ 	.word	0x0000000e


	//----- nvinfo : EIATTR_FRAME_SIZE
	.align		4
.L_1:
        /*000c*/ 	.byte	0x04, 0x11
        /*000e*/ 	.short	(.L_3 - .L_2)
	.align		4
.L_2:
        /*0010*/ 	.word	index@(_Z10initialiseiPiPb)
        /*0014*/ 	.word	0x00000000


	//----- nvinfo : EIATTR_REGCOUNT
	.align		4
.L_3:
        /*0018*/ 	.byte	0x04, 0x2f
        /*001a*/ 	.short	(.L_5 - .L_4)
	.align		4
.L_4:
        /*001c*/ 	.word	index@(_Z5relaxiPiS_S_S_S_Pb)
        /*0020*/ 	.word	0x0000001c


	//----- nvinfo : EIATTR_FRAME_SIZE
	.align		4
.L_5:
        /*0024*/ 	.byte	0x04, 0x11
        /*0026*/ 	.short	(.L_7 - .L_6)
	.align		4
.L_6:
        /*0028*/ 	.word	index@(_Z5relaxiPiS_S_S_S_Pb)
        /*002c*/ 	.word	0x00000000


	//----- nvinfo : EIATTR_MIN_STACK_SIZE
	.align		4
.L_7:
        /*0030*/ 	.byte	0x04, 0x12
        /*0032*/ 	.short	(.L_9 - .L_8)
	.align		4
.L_8:
        /*0034*/ 	.word	index@(_Z5relaxiPiS_S_S_S_Pb)
        /*0038*/ 	.word	0x00000000


	//----- nvinfo : EIATTR_MIN_STACK_SIZE
	.align		4
.L_9:
        /*003c*/ 	.byte	0x04, 0x12
        /*003e*/ 	.short	(.L_11 - .L_10)
	.align		4
.L_10:
        /*0040*/ 	.word	index@(_Z10initialiseiPiPb)
        /*0044*/ 	.word	0x00000000
.L_11:


//--------------------- .nv.compat                --------------------------
	.section	.nv.compat,"",@"SHT_CUDA_COMPAT_INFO"
	.align	4
        /*0000*/ 	.byte	0x02, 0x09, 0x00, 0x00, 0x02, 0x02, 0x01, 0x00, 0x02, 0x05, 0x05, 0x00, 0x03, 0x07, 0x01, 0x01
        /*0010*/ 	.byte	0x02, 0x03, 0x00, 0x00, 0x02, 0x06, 0x01, 0x00, 0x04, 0x0b, 0x08, 0x00, 0x09, 0x00, 0x00, 0x00
        /*0020*/ 	.byte	0x00, 0x00, 0x00, 0x00


//--------------------- .nv.info._Z5relaxiPiS_S_S_S_Pb --------------------------
	.section	.nv.info._Z5relaxiPiS_S_S_S_Pb,"",@"SHT_CUDA_INFO"
	.sectionflags	@""
	.align	4


	//----- nvinfo : EIATTR_CUDA_API_VERSION
	.align		4
        /*0000*/ 	.byte	0x04, 0x37
        /*0002*/ 	.short	(.L_13 - .L_12)
.L_12:
        /*0004*/ 	.word	0x00000082


	//----- nvinfo : EIATTR_KPARAM_INFO
	.align		4
.L_13:
        /*0008*/ 	.byte	0x04, 0x17
        /*000a*/ 	.short	(.L_15 - .L_14)
.L_14:
        /*000c*/ 	.word	0x00000000
        /*0010*/ 	.short	0x0006
        /*0012*/ 	.short	0x0030
        /*0014*/ 	.byte	0x00, 0xf5, 0x21, 0x00


	//----- nvinfo : EIATTR_KPARAM_INFO
	.align		4
.L_15:
        /*0018*/ 	.byte	0x04, 0x17
        /*001a*/ 	.short	(.L_17 - .L_16)
.L_16:
        /*001c*/ 	.word	0x00000000
        /*0020*/ 	.short	0x0005
        /*0022*/ 	.short	0x0028
        /*0024*/ 	.byte	0x00, 0xf5, 0x21, 0x00


	//----- nvinfo : EIATTR_KPARAM_INFO
	.align		4
.L_17:
        /*0028*/ 	.byte	0x04, 0x17
        /*002a*/ 	.short	(.L_19 - .L_18)
.L_18:
        /*002c*/ 	.word	0x00000000
        /*0030*/ 	.short	0x0004
        /*0032*/ 	.short	0x0020
        /*0034*/ 	.byte	0x00, 0xf5, 0x21, 0x00


	//----- nvinfo : EIATTR_KPARAM_INFO
	.align		4
.L_19:
        /*0038*/ 	.byte	0x04, 0x17
        /*003a*/ 	.short	(.L_21 - .L_20)
.L_20:
        /*003c*/ 	.word	0x00000000
        /*0040*/ 	.short	0x0003
        /*0042*/ 	.short	0x0018
        /*0044*/ 	.byte	0x00, 0xf5, 0x21, 0x00


	//----- nvinfo : EIATTR_KPARAM_INFO
	.align		4
.L_21:
        /*0048*/ 	.byte	0x04, 0x17
        /*004a*/ 	.short	(.L_23 - .L_22)
.L_22:
        /*004c*/ 	.word	0x00000000
        /*0050*/ 	.short	0x0002
        /*0052*/ 	.short	0x0010
        /*0054*/ 	.byte	0x00, 0xf5, 0x21, 0x00


	//----- nvinfo : EIATTR_KPARAM_INFO
	.align		4
.L_23:
        /*0058*/ 	.byte	0x04, 0x17
        /*005a*/ 	.short	(.L_25 - .L_24)
.L_24:
        /*005c*/ 	.word	0x00000000
        /*0060*/ 	.short	0x0001
        /*0062*/ 	.short	0x0008
        /*0064*/ 	.byte	0x00, 0xf5, 0x21, 0x00


	//----- nvinfo : EIATTR_KPARAM_INFO
	.align		4
.L_25:
        /*0068*/ 	.byte	0x04, 0x17
        /*006a*/ 	.short	(.L_27 - .L_26)
.L_26:
        /*006c*/ 	.word	0x00000000
        /*0070*/ 	.short	0x0000
        /*0072*/ 	.short	0x0000
        /*0074*/ 	.byte	0x00, 0xf0, 0x11, 0x00


	//----- nvinfo : EIATTR_SPARSE_MMA_MASK
	.align		4
.L_27:
        /*0078*/ 	.byte	0x03, 0x50
        /*007a*/ 	.short	0x0000


	//----- nvinfo : EIATTR_MAXREG_COUNT
	.align		4
        /*007c*/ 	.byte	0x03, 0x1b
        /*007e*/ 	.short	0x00ff


	//----- nvinfo : EIATTR_MERCURY_ISA_VERSION
	.align		4
        /*0080*/ 	.byte	0x03, 0x5f
        /*0082*/ 	.short	0x0101


	//----- nvinfo : EIATTR_VRC_CTA_INIT_COUNT
	.align		4
        /*0084*/ 	.byte	0x02, 0x4a
	.zero		1
	.zero		1


	//----- nvinfo : EIATTR_EXIT_INSTR_OFFSETS
	.align		4
        /*0088*/ 	.byte	0x04, 0x1c
        /*008a*/ 	.short	(.L_29 - .L_28)


	//   ....[0]....
.L_28:
        /*008c*/ 	.word	0x000000b0


	//   ....[1]....
        /*0090*/ 	.word	0x00000260


	//----- nvinfo : EIATTR_CRS_STACK_SIZE
	.align		4
.L_29:
        /*0094*/ 	.byte	0x04, 0x1e
        /*0096*/ 	.short	(.L_31 - .L_30)
.L_30:
        /*0098*/ 	.word	0x00000000


	//----- nvinfo : EIATTR_CBANK_PARAM_SIZE
	.align		4
.L_31:
        /*009c*/ 	.byte	0x03, 0x19
        /*009e*/ 	.short	0x0038


	//----- nvinfo : EIATTR_PARAM_CBANK
	.align		4
        /*00a0*/ 	.byte	0x04, 0x0a
        /*00a2*/ 	.short	(.L_33 - .L_32)
	.align		4
.L_32:
        /*00a4*/ 	.word	index@(.nv.constant0._Z5relaxiPiS_S_S_S_Pb)
        /*00a8*/ 	.short	0x0380
        /*00aa*/ 	.short	0x0038


	//----- nvinfo : EIATTR_SW_WAR
	.align		4
.L_33:
        /*00ac*/ 	.byte	0x04, 0x36
        /*00ae*/ 	.short	(.L_35 - .L_34)
.L_34:
        /*00b0*/ 	.word	0x00000008
.L_35:


//--------------------- .nv.info._Z10initialiseiPiPb --------------------------
	.section	.nv.info._Z10initialiseiPiPb,"",@"SHT_CUDA_INFO"
	.sectionflags	@""
	.align	4


	//----- nvinfo : EIATTR_CUDA_API_VERSION
	.align		4
        /*0000*/ 	.byte	0x04, 0x37
        /*0002*/ 	.short	(.L_37 - .L_36)
.L_36:
        /*0004*/ 	.word	0x00000082


	//----- nvinfo : EIATTR_KPARAM_INFO
	.align		4
.L_37:
        /*0008*/ 	.byte	0x04, 0x17
        /*000a*/ 	.short	(.L_39 - .L_38)
.L_38:
        /*000c*/ 	.word	0x00000000
        /*0010*/ 	.short	0x0002
        /*0012*/ 	.short	0x0010
        /*0014*/ 	.byte	0x00, 0xf5, 0x21, 0x00


	//----- nvinfo : EIATTR_KPARAM_INFO
	.align		4
.L_39:
        /*0018*/ 	.byte	0x04, 0x17
        /*001a*/ 	.short	(.L_41 - .L_40)
.L_40:
        /*001c*/ 	.word	0x00000000
        /*0020*/ 	.short	0x0001
        /*0022*/ 	.short	0x0008
        /*0024*/ 	.byte	0x00, 0xf5, 0x21, 0x00


	//----- nvinfo : EIATTR_KPARAM_INFO
	.align		4
.L_41:
        /*0028*/ 	.byte	0x04, 0x17
        /*002a*/ 	.short	(.L_43 - .L_42)
.L_42:
        /*002c*/ 	.word	0x00000000
        /*0030*/ 	.short	0x0000
        /*0032*/ 	.short	0x0000
        /*0034*/ 	.byte	0x00, 0xf0, 0x11, 0x00


	//----- nvinfo : EIATTR_SPARSE_MMA_MASK
	.align		4
.L_43:
        /*0038*/ 	.byte	0x03, 0x50
        /*003a*/ 	.short	0x0000


	//----- nvinfo : EIATTR_MAXREG_COUNT
	.align		4
        /*003c*/ 	.byte	0x03, 0x1b
        /*003e*/ 	.short	0x00ff


	//----- nvinfo : EIATTR_MERCURY_ISA_VERSION
	.align		4
        /*0040*/ 	.byte	0x03, 0x5f
        /*0042*/ 	.short	0x0101


	//----- nvinfo : EIATTR_VRC_CTA_INIT_COUNT
	.align		4
        /*0044*/ 	.byte	0x02, 0x4a
	.zero		1
	.zero		1


	//----- nvinfo : EIATTR_EXIT_INSTR_OFFSETS
	.align		4
        /*0048*/ 	.byte	0x04, 0x1c
        /*004a*/ 	.short	(.L_45 - .L_44)


	//   ....[0]....
.L_44:
        /*004c*/ 	.word	0x00000070


	//   ....[1]....
        /*0050*/ 	.word	0x000001a0


	//----- nvinfo : EIATTR_CRS_STACK_SIZE
	.align		4
.L_45:
        /*0054*/ 	.byte	0x04, 0x1e
        /*0056*/ 	.short	(.L_47 - .L_46)
.L_46:
        /*0058*/ 	.word	0x00000000


	//----- nvinfo : EIATTR_CBANK_PARAM_SIZE
	.align		4
.L_47:
        /*005c*/ 	.byte	0x03, 0x19
        /*005e*/ 	.short	0x0018


	//----- nvinfo : EIATTR_PARAM_CBANK
	.align		4
        /*0060*/ 	.byte	0x04, 0x0a
        /*0062*/ 	.short	(.L_49 - .L_48)
	.align		4
.L_48:
        /*0064*/ 	.word	index@(.nv.constant0._Z10initialiseiPiPb)
        /*0068*/ 	.short	0x0380
        /*006a*/ 	.short	0x0018


	//----- nvinfo : EIATTR_SW_WAR
	.align		4
.L_49:
        /*006c*/ 	.byte	0x04, 0x36
        /*006e*/ 	.short	(.L_51 - .L_50)
.L_50:
        /*0070*/ 	.word	0x00000008
.L_51:


//--------------------- .nv.callgraph             --------------------------
	.section	.nv.callgraph,"",@"SHT_CUDA_CALLGRAPH"
	.align	4
	.sectionentsize	8
	.align		4
        /*0000*/ 	.word	0x00000000
	.align		4
        /*0004*/ 	.word	0xffffffff
	.align		4
        /*0008*/ 	.word	0x00000000
	.align		4
        /*000c*/ 	.word	0xfffffffe
	.align		4
        /*0010*/ 	.word	0x00000000
	.align		4
        /*0014*/ 	.word	0xfffffffd
	.align		4
        /*0018*/ 	.word	0x00000000
	.align		4
        /*001c*/ 	.word	0xfffffffc


//--------------------- .text._Z5relaxiPiS_S_S_S_Pb --------------------------
	.section	.text._Z5relaxiPiS_S_S_S_Pb,"ax",@progbits
	.align	128
        .global         _Z5relaxiPiS_S_S_S_Pb
        .type           _Z5relaxiPiS_S_S_S_Pb,@function
        .size           _Z5relaxiPiS_S_S_S_Pb,(.L_x_6 - _Z5relaxiPiS_S_S_S_Pb)
        .other          _Z5relaxiPiS_S_S_S_Pb,@"STO_CUDA_ENTRY STV_DEFAULT"
_Z5relaxiPiS_S_S_S_Pb:
.text._Z5relaxiPiS_S_S_S_Pb:
[----:B------:R-:W-:Y:S08]  /*0000*/  LDC R1, c[0x0][0x37c] ;  /* 0x0000df00ff017b82 */ /* 0x000ff00000000800 */
[----:B------:R-:W0:Y:S01]  /*0010*/  LDC R3, c[0x0][0x380] ;  /* 0x0000e000ff037b82 */ /* 0x000e220000000800 */
[----:B------:R-:W1:Y:S07]  /*0020*/  LDCU.64 UR4, c[0x0][0x358] ;  /* 0x00006b00ff0477ac */ /* 0x000e6e0008000a00 */
[----:B------:R-:W0:Y:S02]  /*0030*/  LDC.64 R10, c[0x0][0x388] ;  /* 0x0000e200ff0a7b82 */ /* 0x000e240000000a00 */
[----:B0-----:R-:W-:-:S05]  /*0040*/  IMAD.WIDE R10, R3, 0x4, R10 ;  /* 0x00000004030a7825 */ /* 0x001fca00078e020a */
[----:B-1----:R-:W2:Y:S01]  /*0050*/  LDG.E R0, desc[UR4][R10.64] ;  /* 0x000000040a007981 */ /* 0x002ea2000c1e1900 */
[----:B------:R-:W0:Y:S01]  /*0060*/  S2UR UR6, SR_CTAID.X ;  /* 0x00000000000679c3 */ /* 0x000e220000002500 */
[----:B------:R-:W0:Y:S07]  /*0070*/  S2R R13, SR_TID.X ;  /* 0x00000000000d7919 */ /* 0x000e2e0000002100 */
[----:B------:R-:W0:Y:S02]  /*0080*/  LDC R12, c[0x0][0x360] ;  /* 0x0000d800ff0c7b82 */ /* 0x000e240000000800 */
[----:B0-----:R-:W-:-:S05]  /*0090*/  IMAD R13, R12, UR6, R13 ;  /* 0x000000060c0d7c24 */ /* 0x001fca000f8e020d */
[----:B--2---:R-:W-:-:S13]  /*00a0*/  ISETP.GE.AND P0, PT, R13, R0, PT ;  /* 0x000000000d00720c */ /* 0x004fda0003f06270 */
[----:B------:R-:W-:Y:S05]  /*00b0*/  @P0 EXIT ;  /* 0x000000000000094d */ /* 0x000fea0003800000 */
[----:B------:R-:W0:Y:S01]  /*00c0*/  LDC.64 R8, c[0x0][0x390] ;  /* 0x0000e400ff087b82 */ /* 0x000e220000000a00 */
[----:B------:R-:W1:Y:S07]  /*00d0*/  LDCU UR6, c[0x0][0x370] ;  /* 0x00006e00ff0677ac */ /* 0x000e6e0008000800 */
[----:B------:R-:W2:Y:S08]  /*00e0*/  LDC.64 R6, c[0x0][0x398] ;  /* 0x0000e600ff067b82 */ /* 0x000eb00000000a00 */
[----:B------:R-:W3:Y:S01]  /*00f0*/  LDC.64 R4, c[0x0][0x3a0] ;  /* 0x0000e800ff047b82 */ /* 0x000ee20000000a00 */
[----:B-1----:R-:W-:-:S07]  /*0100*/  IMAD R12, R12, UR6, RZ ;  /* 0x000000060c0c7c24 */ /* 0x002fce000f8e02ff */
[----:B------:R-:W1:Y:S02]  /*0110*/  LDC.64 R2, c[0x0][0x3a8] ;  /* 0x0000ea00ff027b82 */ /* 0x000e640000000a00 */
.L_x_2:
[----:B---3--:R-:W-:-:S04]  /*0120*/  IMAD.WIDE R16, R13, 0x4, R4 ;  /* 0x000000040d107825 */ /* 0x008fc800078e0204 */
[C---:B--2---:R-:W-:Y:S02]  /*0130*/  IMAD.WIDE R14, R13.reuse, 0x4, R6 ;  /* 0x000000040d0e7825 */ /* 0x044fe400078e0206 */
[----:B0-----:R-:W0:Y:S04]  /*0140*/  LDG.E R17, desc[UR4][R16.64] ;  /* 0x0000000410117981 */ /* 0x001e28000c1e1900 */
[----:B------:R-:W2:Y:S01]  /*0150*/  LDG.E R15, desc[UR4][R14.64] ;  /* 0x000000040e0f7981 */ /* 0x000ea2000c1e1900 */
[----:B-1----:R-:W-:-:S06]  /*0160*/  IMAD.WIDE R20, R13, 0x4, R2 ;  /* 0x000000040d147825 */ /* 0x002fcc00078e0202 */
[----:B------:R-:W3:Y:S01]  /*0170*/  LDG.E R21, desc[UR4][R20.64] ;  /* 0x0000000414157981 */ /* 0x000ee2000c1e1900 */
[----:B0-----:R-:W-:-:S04]  /*0180*/  IMAD.WIDE R18, R17, 0x4, R8 ;  /* 0x0000000411127825 */ /* 0x001fc800078e0208 */
[----:B--2---:R-:W-:Y:S02]  /*0190*/  IMAD.WIDE R22, R15, 0x4, R8 ;  /* 0x000000040f167825 */ /* 0x004fe400078e0208 */
[----:B------:R-:W3:Y:S04]  /*01a0*/  LDG.E R18, desc[UR4][R18.64] ;  /* 0x0000000412127981 */ /* 0x000ee8000c1e1900 */
[----:B------:R-:W2:Y:S01]  /*01b0*/  LDG.E R24, desc[UR4][R22.64] ;  /* 0x0000000416187981 */ /* 0x000ea2000c1e1900 */
[----:B------:R-:W-:Y:S01]  /*01c0*/  BSSY.RECONVERGENT B0, `(.L_x_0) ;  /* 0x0000007000007945 */ /* 0x000fe20003800200 */
[----:B------:R-:W-:Y:S02]  /*01d0*/  IADD3 R13, PT, PT, R12, R13, RZ ;  /* 0x0000000d0c0d7210 */ /* 0x000fe40007ffe0ff */
[----:B---3--:R-:W-:-:S04]  /*01e0*/  IADD3 R25, PT, PT, R18, R21, RZ ;  /* 0x0000001512197210 */ /* 0x008fc80007ffe0ff */
[----:B--2---:R-:W-:-:S13]  /*01f0*/  ISETP.GT.AND P0, PT, R24, R25, PT ;  /* 0x000000191800720c */ /* 0x004fda0003f04270 */
[----:B------:R-:W-:Y:S05]  /*0200*/  @!P0 BRA `(.L_x_1) ;  /* 0x0000000000088947 */ /* 0x000fea0003800000 */
[----:B------:R0:W5:Y:S04]  /*0210*/  ATOMG.E.EXCH.STRONG.GPU PT, RZ, desc[UR4][R22.64], R25 ;  /* 0x8000001916ff79a8 */ /* 0x000168000c1ef104 */
[----:B------:R0:W5:Y:S02]  /*0220*/  LDG.E R0, desc[UR4][R10.64] ;  /* 0x000000040a007981 */ /* 0x000164000c1e1900 */
.L_x_1:
[----:B------:R-:W-:Y:S05]  /*0230*/  BSYNC.RECONVERGENT B0 ;  /* 0x0000000000007941 */ /* 0x000fea0003800200 */
.L_x_0:
[----:B-----5:R-:W-:-:S13]  /*0240*/  ISETP.GE.AND P0, PT, R13, R0, PT ;  /* 0x000000000d00720c */ /* 0x020fda0003f06270 */
[----:B------:R-:W-:Y:S05]  /*0250*/  @!P0 BRA `(.L_x_2) ;  /* 0xfffffffc00b08947 */ /* 0x000fea000383ffff */
[----:B------:R-:W-:Y:S05]  /*0260*/  EXIT ;  /* 0x000000000000794d */ /* 0x000fea0003800000 */
.L_x_3:
[----:B------:R-:W-:-:S00]  /*0270*/  BRA `(.L_x_3) ;  /* 0xfffffffc00fc7947 */ /* 0x000fc0000383ffff */
[----:B------:R-:W-:-:S00]  /*0280*/  NOP ;  /* 0x0000000000007918 */ /* 0x000fc00000000000 */
[----:B------:R-:W-:-:S00]  /*0290*/  NOP ;  /* 0x0000000000007918 */ /* 0x000fc00000000000 */
[----:B------:R-:W-:-:S00]  /*02a0*/  NOP ;  /* 0x0000000000007918 */ /* 0x000fc00000000000 */
[----:B------:R-:W-:-:S00]  /*02b0*/  NOP ;  /* 0x0000000000007918 */ /* 0x000fc00000000000 */
[----:B------:R-:W-:-:S00]  /*02c0*/  NOP ;  /* 0x0000000000007918 */ /* 0x000fc00000000000 */
[----:B------:R-:W-:-:S00]  /*02d0*/  NOP ;  /* 0x0000000000007918 */ /* 0x000fc00000000000 */
[----:B------:R-:W-:-:S00]  /*02e0*/  NOP ;  /* 0x0000000000007918 */ /* 0x000fc00000000000 */
[----:B------:R-:W-:-:S00]  /*02f0*/  NOP ;  /* 0x0000000000007918 */ /* 0x000fc00000000000 */
.L_x_6:


//--------------------- .text._Z10initialiseiPiPb --------------------------
	.section	.text._Z10initialiseiPiPb,"ax",@progbits
	.align	128
        .global         _Z10initialiseiPiPb
        .type           _Z10initialiseiPiPb,@function
        .size           _Z10initialiseiPiPb,(.L_x_7 - _Z10initialiseiPiPb)
        .other          _Z10initialiseiPiPb,@"STO_CUDA_ENTRY STV_DEFAULT"
_Z10initialiseiPiPb:
.text._Z10initialiseiPiPb:
[----:B------:R-:W-:Y:S01]  /*0000*/  LDC R1, c[0x0][0x37c] ;  /* 0x0000df00ff017b82 */ /* 0x000fe20000000800 */
[----:B------:R-:W0:Y:S07]  /*0010*/  S2R R0, SR_TID.X ;  /* 0x0000000000007919 */ /* 0x000e2e0000002100 */
[----:B------:R-:W0:Y:S01]  /*0020*/  S2UR UR4, SR_CTAID.X ;  /* 0x00000000000479c3 */ /* 0x000e220000002500 */
[----:B------:R-:W1:Y:S07]  /*0030*/  LDCU UR5, c[0x0][0x380] ;  /* 0x00007000ff0577ac */ /* 0x000e6e0008000800 */
[----:B------:R-:W0:Y:S02]  /*0040*/  LDC R9, c[0x0][0x360] ;  /* 0x0000d800ff097b82 */ /* 0x000e240000000800 */
[----:B0-----:R-:W-:-:S05]  /*0050*/  IMAD R0, R9, UR4, R0 ;  /* 0x0000000409007c24 */ /* 0x001fca000f8e0200 */
[----:B-1----:R-:W-:-:S13]  /*0060*/  ISETP.GE.AND P0, PT, R0, UR5, PT ;  /* 0x0000000500007c0c */ /* 0x002fda000bf06270 */
[----:B------:R-:W-:Y:S05]  /*0070*/  @P0 EXIT ;  /* 0x000000000000094d */ /* 0x000fea0003800000 */
[----:B------:R-:W0:Y:S01]  /*0080*/  LDCU UR4, c[0x0][0x370] ;  /* 0x00006e00ff0477ac */ /* 0x000e220008000800 */
[----:B------:R-:W1:Y:S01]  /*0090*/  LDCU.64 UR6, c[0x0][0x358] ;  /* 0x00006b00ff0677ac */ /* 0x000e620008000a00 */
[----:B------:R-:W2:Y:S01]  /*00a0*/  LDCU UR5, c[0x0][0x380] ;  /* 0x00007000ff0577ac */ /* 0x000ea20008000800 */
[----:B------:R-:W3:Y:S01]  /*00b0*/  LDCU.64 UR8, c[0x0][0x390] ;  /* 0x00007200ff0877ac */ /* 0x000ee20008000a00 */
[----:B0-----:R-:W-:-:S07]  /*00c0*/  IMAD R9, R9, UR4, RZ ;  /* 0x0000000409097c24 */ /* 0x001fce000f8e02ff */
.L_x_4:
[C---:B------:R-:W-:Y:S02]  /*00d0*/  ISETP.NE.AND P0, PT, R0.reuse, RZ, PT ;  /* 0x000000ff0000720c */ /* 0x040fe40003f05270 */
[----:B---3--:R-:W-:-:S04]  /*00e0*/  IADD3 R6, P1, PT, R0, UR8, RZ ;  /* 0x0000000800067c10 */ /* 0x008fc8000ff3e0ff */
[----:B------:R-:W-:-:S05]  /*00f0*/  LEA.HI.X.SX32 R7, R0, UR9, 0x1, P1 ;  /* 0x0000000900077c11 */ /* 0x000fca00088f0eff */
[----:B-1----:R0:W-:Y:S02]  /*0100*/  STG.E.U8 desc[UR6][R6.64], RZ ;  /* 0x000000ff06007986 */ /* 0x0021e4000c101106 */
[----:B------:R-:W1:Y:S01]  /*0110*/  @P0 LDC.64 R4, c[0x0][0x388] ;  /* 0x0000e200ff040b82 */ /* 0x000e620000000a00 */
[----:B------:R-:W-:-:S07]  /*0120*/  @P0 IMAD.MOV.U32 R11, RZ, RZ, 0x3b9aca00 ;  /* 0x3b9aca00ff0b0424 */ /* 0x000fce00078e00ff */
[----:B------:R-:W3:Y:S01]  /*0130*/  @!P0 LDC.64 R2, c[0x0][0x388] ;  /* 0x0000e200ff028b82 */ /* 0x000ee20000000a00 */
[----:B-1----:R-:W-:-:S04]  /*0140*/  @P0 IMAD.WIDE R4, R0, 0x4, R4 ;  /* 0x0000000400040825 */ /* 0x002fc800078e0204 */
[----:B------:R-:W-:Y:S01]  /*0150*/  IMAD.IADD R0, R9, 0x1, R0 ;  /* 0x0000000109007824 */ /* 0x000fe200078e0200 */
[----:B---3--:R0:W-:Y:S04]  /*0160*/  @!P0 STG.E desc[UR6][R2.64], RZ ;  /* 0x000000ff02008986 */ /* 0x0081e8000c101906 */
[----:B------:R0:W-:Y:S01]  /*0170*/  @P0 STG.E desc[UR6][R4.64], R11 ;  /* 0x0000000b04000986 */ /* 0x0001e2000c101906 */
[----:B--2---:R-:W-:-:S13]  /*0180*/  ISETP.GE.AND P0, PT, R0, UR5, PT ;  /* 0x0000000500007c0c */ /* 0x004fda000bf06270 */
[----:B0-----:R-:W-:Y:S05]  /*0190*/  @!P0 BRA `(.L_x_4) ;  /* 0xfffffffc00cc8947 */ /* 0x001fea000383ffff */
[----:B------:R-:W-:Y:S05]  /*01a0*/  EXIT ;  /* 0x000000000000794d */ /* 0x000fea0003800000 */
.L_x_5:
        /* <DEDUP_REMOVED lines=13> */
.L_x_7:


//--------------------- .nv.shared.reserved.0     --------------------------
	.section	.nv.shared.reserved.0,"aw",@nobits
	.weak		__nv_reservedSMEM_offset_0_alias
	.size		__nv_reservedSMEM_offset_0_alias, 0, 64
	.other		__nv_reservedSMEM_offset_0_alias,@"STO_CUDA_RESERVED_SHARED STV_DEFAULT"
__nv_reservedSMEM_offset_0_alias:
	.zero		0
	.zero		64


//--------------------- .nv.constant0._Z5relaxiPiS_S_S_S_Pb --------------------------
	.section	.nv.constant0._Z5relaxiPiS_S_S_S_Pb,"a",@progbits
	.sectionflags	@""
	.align	4
.nv.constant0._Z5relaxiPiS_S_S_S_Pb:
	.zero		952


//--------------------- .nv.constant0._Z10initialiseiPiPb --------------------------
	.section	.nv.constant0._Z10initialiseiPiPb,"a",@progbits
	.sectionflags	@""
	.align	4
.nv.constant0._Z10initialiseiPiPb:
	.zero		920


//--------------------- SYMBOLS --------------------------

	.type		.nv.reservedSmem.offset0,@object
	.size		.nv.reservedSmem.offset0,0x4
